	.headerflags	@"EF_CUDA_TEXMODE_UNIFIED EF_CUDA_64BIT_ADDRESS EF_CUDA_ACCELERATORS EF_CUDA_SM90 EF_CUDA_VIRTUAL_SM(EF_CUDA_SM90)"
	.elftype	@"ET_EXEC"


//--------------------- .nv.info                  --------------------------
	.section	.nv.info,"",@"SHT_CUDA_INFO"
	.align	4


	//----- nvinfo : EIATTR_REGCOUNT
	.align		4
        /*0000*/ 	.byte	0x04, 0x2f
        /*0002*/ 	.short	(.L_1 - .L_0)
	.align		4
.L_0:
        /*0004*/ 	.word	index@(triton_poi_fused_convolution_sigmoid_4)
        /*0008*/ 	.word	0x0000000e


	//----- nvinfo : EIATTR_MIN_STACK_SIZE
	.align		4
.L_1:
        /*000c*/ 	.byte	0x04, 0x12
        /*000e*/ 	.short	(.L_3 - .L_2)
	.align		4
.L_2:
        /*0010*/ 	.word	index@(triton_poi_fused_convolution_sigmoid_4)
        /*0014*/ 	.word	0x00000000


	//----- nvinfo : EIATTR_FRAME_SIZE
	.align		4
.L_3:
        /*0018*/ 	.byte	0x04, 0x11
        /*001a*/ 	.short	(.L_5 - .L_4)
	.align		4
.L_4:
        /*001c*/ 	.word	index@(triton_poi_fused_convolution_sigmoid_4)
        /*0020*/ 	.word	0x00000000


	//----- nvinfo : EIATTR_MIN_STACK_SIZE
	.align		4
.L_5:
        /*0024*/ 	.byte	0x04, 0x12
        /*0026*/ 	.short	(.L_7 - .L_6)
	.align		4
.L_6:
        /*0028*/ 	.word	index@(triton_poi_fused_convolution_sigmoid_4)
        /*002c*/ 	.word	0x00000000
.L_7:


//--------------------- .nv.info.triton_poi_fused_convolution_sigmoid_4 --------------------------
	.section	.nv.info.triton_poi_fused_convolution_sigmoid_4,"",@"SHT_CUDA_INFO"
	.sectionflags	@""
	.align	4


	//----- nvinfo : EIATTR_CUDA_API_VERSION
	.align		4
        /*0000*/ 	.byte	0x04, 0x37
        /*0002*/ 	.short	(.L_9 - .L_8)
.L_8:
        /*0004*/ 	.word	0x0000007c


	//----- nvinfo : EIATTR_KPARAM_INFO
	.align		4
.L_9:
        /*0008*/ 	.byte	0x04, 0x17
        /*000a*/ 	.short	(.L_11 - .L_10)
.L_10:
        /*000c*/ 	.word	0x00000000
        /*0010*/ 	.short	0x0002
        /*0012*/ 	.short	0x0010
        /*0014*/ 	.byte	0x00, 0xf0, 0x11, 0x00


	//----- nvinfo : EIATTR_KPARAM_INFO
	.align		4
.L_11:
        /*0018*/ 	.byte	0x04, 0x17
        /*001a*/ 	.short	(.L_13 - .L_12)
.L_12:
        /*001c*/ 	.word	0x00000000
        /*0020*/ 	.short	0x0001
        /*0022*/ 	.short	0x0008
        /*0024*/ 	.byte	0x00, 0xf4, 0x21, 0x00


	//----- nvinfo : EIATTR_KPARAM_INFO
	.align		4
.L_13:
        /*0028*/ 	.byte	0x04, 0x17
        /*002a*/ 	.short	(.L_15 - .L_14)
.L_14:
        /*002c*/ 	.word	0x00000000
        /*0030*/ 	.short	0x0000
        /*0032*/ 	.short	0x0000
        /*0034*/ 	.byte	0x00, 0xf4, 0x21, 0x00


	//----- nvinfo : EIATTR_SPARSE_MMA_MASK
	.align		4
.L_15:
        /*0038*/ 	.byte	0x03, 0x50
        /*003a*/ 	.short	0x0000


	//----- nvinfo : EIATTR_MAXREG_COUNT
	.align		4
        /*003c*/ 	.byte	0x03, 0x1b
        /*003e*/ 	.short	0x00ff


	//----- nvinfo : EIATTR_EXIT_INSTR_OFFSETS
	.align		4
        /*0040*/ 	.byte	0x04, 0x1c
        /*0042*/ 	.short	(.L_17 - .L_16)


	//   ....[0]....
.L_16:
        /*0044*/ 	.word	0x000004a0


	//----- nvinfo : EIATTR_REQNTID
	.align		4
.L_17:
        /*0048*/ 	.byte	0x04, 0x10
        /*004a*/ 	.short	(.L_19 - .L_18)
.L_18:
        /*004c*/ 	.word	0x00000080
        /*0050*/ 	.word	0x00000001
        /*0054*/ 	.word	0x00000001


	//----- nvinfo : EIATTR_CBANK_PARAM_SIZE
	.align		4
.L_19:
        /*0058*/ 	.byte	0x03, 0x19
        /*005a*/ 	.short	0x0014


	//----- nvinfo : EIATTR_PARAM_CBANK
	.align		4
        /*005c*/ 	.byte	0x04, 0x0a
        /*005e*/ 	.short	(.L_21 - .L_20)
	.align		4
.L_20:
        /*0060*/ 	.word	index@(.nv.constant0.triton_poi_fused_convolution_sigmoid_4)
        /*0064*/ 	.short	0x0210
        /*0066*/ 	.short	0x0014


	//----- nvinfo : EIATTR_SW_WAR
	.align		4
.L_21:
        /*0068*/ 	.byte	0x04, 0x36
        /*006a*/ 	.short	(.L_23 - .L_22)
.L_22:
        /*006c*/ 	.word	0x00000008
.L_23:


//--------------------- .nv.callgraph             --------------------------
	.section	.nv.callgraph,"",@"SHT_CUDA_CALLGRAPH"
	.align	4
	.sectionentsize	8
	.align		4
        /*0000*/ 	.word	0x00000000
	.align		4
        /*0004*/ 	.word	0xffffffff
	.align		4
        /*0008*/ 	.word	0x00000000
	.align		4
        /*000c*/ 	.word	0xfffffffe
	.align		4
        /*0010*/ 	.word	0x00000000
	.align		4
        /*0014*/ 	.word	0xfffffffd
	.align		4
        /*0018*/ 	.word	0x00000000
	.align		4
        /*001c*/ 	.word	0xfffffffc


//--------------------- .text.triton_poi_fused_convolution_sigmoid_4 --------------------------
	.section	.text.triton_poi_fused_convolution_sigmoid_4,"ax",@progbits
	.align	128
        .global         triton_poi_fused_convolution_sigmoid_4
        .type           triton_poi_fused_convolution_sigmoid_4,@function
        .size           triton_poi_fused_convolution_sigmoid_4,(.L_x_1 - triton_poi_fused_convolution_sigmoid_4)
        .other          triton_poi_fused_convolution_sigmoid_4,@"STO_CUDA_ENTRY STV_DEFAULT"
triton_poi_fused_convolution_sigmoid_4:
.text.triton_poi_fused_convolution_sigmoid_4:
[----:B------:R-:W-:Y:S01]  /*0000*/  LDC R1, c[0x0][0x28] ;  /* 0x00000a00ff017b82 */ /* 0x000fe20000000800 */
[----:B------:R-:W1:Y:S07]  /*0010*/  S2R R0, SR_TID.X ;  /* 0x0000000000007919 */ /* 0x000e6e0000002100 */
[----:B------:R-:W2:Y:S01]  /*0020*/  LDC.64 R8, c[0x0][0x218] ;  /* 0x00008600ff087b82 */ /* 0x000ea20000000a00 */
[----:B------:R-:W-:Y:S01]  /*0030*/  ULDC.64 UR4, c[0x0][0x208] ;  /* 0x0000820000047ab9 */ /* 0x000fe20000000a00 */
[----:B------:R-:W3:Y:S06]  /*0040*/  S2R R5, SR_CTAID.X ;  /* 0x0000000000057919 */ /* 0x000eec0000002500 */
[----:B------:R-:W4:Y:S01]  /*0050*/  LDC.64 R2, c[0x0][0x210] ;  /* 0x00008400ff027b82 */ /* 0x000f220000000a00 */
[----:B-1----:R-:W-:-:S02]  /*0060*/  SHF.L.U32 R0, R0, 0x2, RZ ;  /* 0x0000000200007819 */ /* 0x002fc400000006ff */
[----:B---3--:R-:W-:Y:S02]  /*0070*/  SHF.R.S32.HI R4, RZ, 0x16, R5 ;  /* 0x00000016ff047819 */ /* 0x008fe40000011405 */
[----:B------:R-:W-:Y:S02]  /*0080*/  LOP3.LUT R0, R0, 0x1fc, RZ, 0xc0, !PT ;  /* 0x000001fc00007812 */ /* 0x000fe400078ec0ff */
[----:B------:R-:W-:Y:S02]  /*0090*/  SGXT R4, R4, 0x1 ;  /* 0x000000010404781a */ /* 0x000fe40000000200 */
[----:B------:R-:W-:-:S04]  /*00a0*/  LEA R5, R5, R0, 0x9 ;  /* 0x0000000005057211 */ /* 0x000fc800078e48ff */
[----:B------:R-:W-:Y:S01]  /*00b0*/  LEA.HI R4, R4, R5, RZ, 0xc ;  /* 0x0000000504047211 */ /* 0x000fe200078f60ff */
[----:B----4-:R-:W-:-:S03]  /*00c0*/  IMAD.WIDE R2, R5, 0x4, R2 ;  /* 0x0000000405027825 */ /* 0x010fc600078e0202 */
[----:B------:R-:W-:-:S05]  /*00d0*/  SHF.R.S32.HI R4, RZ, 0xc, R4 ;  /* 0x0000000cff047819 */ /* 0x000fca0000011404 */
[----:B------:R-:W-:-:S05]  /*00e0*/  IMAD.HI R0, R4, 0x55555556, RZ ;  /* 0x5555555604007827 */ /* 0x000fca00078e02ff */
[----:B------:R-:W-:-:S05]  /*00f0*/  LEA.HI R7, R0, R0, RZ, 0x1 ;  /* 0x0000000000077211 */ /* 0x000fca00078f08ff */
[----:B------:R-:W-:-:S04]  /*0100*/  IMAD R7, R7, -0x3, R4 ;  /* 0xfffffffd07077824 */ /* 0x000fc800078e0204 */
[----:B--2---:R-:W-:Y:S02]  /*0110*/  IMAD.WIDE R8, R7, 0x4, R8 ;  /* 0x0000000407087825 */ /* 0x004fe400078e0208 */
[----:B------:R-:W2:Y:S04]  /*0120*/  LDG.E.128 R4, desc[UR4][R2.64] ;  /* 0x0000000402047981 */ /* 0x000ea8000c1e1d00 */
[----:B------:R-:W2:Y:S01]  /*0130*/  LDG.E.EL R8, desc[UR4][R8.64] ;  /* 0x0000000408087981 */ /* 0x000ea2000c2e1900 */
[----:B------:R-:W-:Y:S01]  /*0140*/  HFMA2.MMA R11, -RZ, RZ, 1.625, 0 ;  /* 0x3e800000ff0b7435 */ /* 0x000fe200000001ff */
[--C-:B--2---:R-:W-:Y:S01]  /*0150*/  FADD R5, R5, R8.reuse ;  /* 0x0000000805057221 */ /* 0x104fe20000000000 */
[--C-:B------:R-:W-:Y:S01]  /*0160*/  FADD R4, R4, R8.reuse ;  /* 0x0000000804047221 */ /* 0x100fe20000000000 */
[--C-:B------:R-:W-:Y:S01]  /*0170*/  FADD R6, R6, R8.reuse ;  /* 0x0000000806067221 */ /* 0x100fe20000000000 */
[----:B------:R-:W-:Y:S01]  /*0180*/  FADD R7, R7, R8 ;  /* 0x0000000807077221 */ /* 0x000fe20000000000 */
[----:B------:R-:W-:Y:S01]  /*0190*/  FADD R5, RZ, -R5 ;  /* 0x80000005ff057221 */ /* 0x000fe20000000000 */
[----:B------:R-:W-:Y:S01]  /*01a0*/  FADD R4, RZ, -R4 ;  /* 0x80000004ff047221 */ /* 0x000fe20000000000 */
[----:B------:R-:W-:Y:S01]  /*01b0*/  FADD R6, RZ, -R6 ;  /* 0x80000006ff067221 */ /* 0x000fe20000000000 */
[----:B------:R-:W-:Y:S01]  /*01c0*/  FADD R7, RZ, -R7 ;  /* 0x80000007ff077221 */ /* 0x000fe20000000000 */
[----:B------:R-:W-:Y:S01]  /*01d0*/  FMUL R5, R5, 1.4426950216293334961 ;  /* 0x3fb8aa3b05057820 */ /* 0x000fe20000400000 */
[----:B------:R-:W-:Y:S01]  /*01e0*/  FMUL R4, R4, 1.4426950216293334961 ;  /* 0x3fb8aa3b04047820 */ /* 0x000fe20000400000 */
[----:B------:R-:W-:Y:S01]  /*01f0*/  FMUL R8, R6, 1.4426950216293334961 ;  /* 0x3fb8aa3b06087820 */ /* 0x000fe20000400000 */
[----:B------:R-:W-:-:S02]  /*0200*/  FMUL R9, R7, 1.4426950216293334961 ;  /* 0x3fb8aa3b07097820 */ /* 0x000fc40000400000 */
[----:B------:R-:W-:Y:S02]  /*0210*/  FSETP.GEU.AND P3, PT, R5, -126, PT ;  /* 0xc2fc00000500780b */ /* 0x000fe40003f6e000 */
[----:B------:R-:W-:Y:S02]  /*0220*/  FSETP.GEU.AND P0, PT, R4, -126, PT ;  /* 0xc2fc00000400780b */ /* 0x000fe40003f0e000 */
[----:B------:R-:W-:Y:S02]  /*0230*/  FSETP.GEU.AND P1, PT, R8, -126, PT ;  /* 0xc2fc00000800780b */ /* 0x000fe40003f2e000 */
[----:B------:R-:W-:-:S07]  /*0240*/  FSETP.GEU.AND P2, PT, R9, -126, PT ;  /* 0xc2fc00000900780b */ /* 0x000fce0003f4e000 */
[----:B------:R-:W-:Y:S02]  /*0250*/  @!P3 FMUL R5, R5, 0.5 ;  /* 0x3f0000000505b820 */ /* 0x000fe40000400000 */
[----:B------:R-:W-:Y:S02]  /*0260*/  @!P0 FMUL R4, R4, 0.5 ;  /* 0x3f00000004048820 */ /* 0x000fe40000400000 */
[----:B------:R-:W-:Y:S01]  /*0270*/  @!P1 FMUL R8, R8, 0.5 ;  /* 0x3f00000008089820 */ /* 0x000fe20000400000 */
[----:B------:R-:W1:Y:S01]  /*0280*/  MUFU.EX2 R6, R5 ;  /* 0x0000000500067308 */ /* 0x000e620000000800 */
[----:B------:R-:W-:-:S07]  /*0290*/  @!P2 FMUL R9, R9, 0.5 ;  /* 0x3f0000000909a820 */ /* 0x000fce0000400000 */
[----:B------:R-:W2:Y:S01]  /*02a0*/  MUFU.EX2 R0, R4 ;  /* 0x0000000400007308 */ /* 0x000ea20000000800 */
[----:B-1----:R-:W-:-:S07]  /*02b0*/  @!P3 FMUL R6, R6, R6 ;  /* 0x000000060606b220 */ /* 0x002fce0000400000 */
[----:B------:R-:W1:Y:S01]  /*02c0*/  MUFU.EX2 R7, R8 ;  /* 0x0000000800077308 */ /* 0x000e620000000800 */
[----:B------:R-:W-:Y:S01]  /*02d0*/  FADD R6, R6, 1 ;  /* 0x3f80000006067421 */ /* 0x000fe20000000000 */
[----:B--2---:R-:W-:-:S06]  /*02e0*/  @!P0 FMUL R0, R0, R0 ;  /* 0x0000000000008220 */ /* 0x004fcc0000400000 */
[----:B------:R2:W3:Y:S01]  /*02f0*/  MUFU.EX2 R10, R9 ;  /* 0x00000009000a7308 */ /* 0x0004e20000000800 */
[----:B------:R-:W-:Y:S01]  /*0300*/  FADD R0, R0, 1 ;  /* 0x3f80000000007421 */ /* 0x000fe20000000000 */
[----:B-1----:R-:W-:Y:S01]  /*0310*/  @!P1 FMUL R7, R7, R7 ;  /* 0x0000000707079220 */ /* 0x002fe20000400000 */
[----:B------:R-:W-:-:S03]  /*0320*/  FSETP.GT.AND P1, PT, R6, 8.50705917302346158658e+37, PT ;  /* 0x7e8000000600780b */ /* 0x000fc60003f24000 */
[----:B------:R-:W-:Y:S01]  /*0330*/  FSETP.GT.AND P0, PT, R0, 8.50705917302346158658e+37, PT ;  /* 0x7e8000000000780b */ /* 0x000fe20003f04000 */
[----:B------:R-:W-:Y:S01]  /*0340*/  FADD R7, R7, 1 ;  /* 0x3f80000007077421 */ /* 0x000fe20000000000 */
[C---:B--2---:R-:W-:Y:S02]  /*0350*/  FSEL R9, R11.reuse, 1, P1 ;  /* 0x3f8000000b097808 */ /* 0x044fe40000800000 */
[----:B------:R-:W-:Y:S01]  /*0360*/  FSEL R5, R11, 1, P0 ;  /* 0x3f8000000b057808 */ /* 0x000fe20000000000 */
[----:B---3--:R-:W-:Y:S01]  /*0370*/  @!P2 FMUL R10, R10, R10 ;  /* 0x0000000a0a0aa220 */ /* 0x008fe20000400000 */
[----:B------:R-:W-:-:S03]  /*0380*/  FSETP.GT.AND P2, PT, R7, 8.50705917302346158658e+37, PT ;  /* 0x7e8000000700780b */ /* 0x000fc60003f44000 */
[----:B------:R-:W-:Y:S01]  /*0390*/  FADD R10, R10, 1 ;  /* 0x3f8000000a0a7421 */ /* 0x000fe20000000000 */
[----:B------:R-:W-:-:S03]  /*03a0*/  @P1 FMUL R6, R6, 0.25 ;  /* 0x3e80000006061820 */ /* 0x000fc60000400000 */
[----:B------:R-:W-:Y:S01]  /*03b0*/  @P0 FMUL R0, R0, 0.25 ;  /* 0x3e80000000000820 */ /* 0x000fe20000400000 */
[----:B------:R-:W-:-:S03]  /*03c0*/  FSETP.GT.AND P3, PT, R10, 8.50705917302346158658e+37, PT ;  /* 0x7e8000000a00780b */ /* 0x000fc60003f64000 */
[----:B------:R1:W2:Y:S02]  /*03d0*/  MUFU.RCP R4, R0 ;  /* 0x0000000000047308 */ /* 0x0002a40000001000 */
[----:B------:R-:W-:-:S06]  /*03e0*/  @P2 FMUL R7, R7, 0.25 ;  /* 0x3e80000007072820 */ /* 0x000fcc0000400000 */
[----:B------:R-:W3:Y:S01]  /*03f0*/  MUFU.RCP R6, R6 ;  /* 0x0000000600067308 */ /* 0x000ee20000001000 */
[C---:B-1----:R-:W-:Y:S01]  /*0400*/  FSEL R0, R11.reuse, 1, P2 ;  /* 0x3f8000000b007808 */ /* 0x042fe20001000000 */
[----:B------:R-:W-:Y:S01]  /*0410*/  @P3 FMUL R10, R10, 0.25 ;  /* 0x3e8000000a0a3820 */ /* 0x000fe20000400000 */
[----:B------:R-:W-:Y:S01]  /*0420*/  FSEL R11, R11, 1, P3 ;  /* 0x3f8000000b0b7808 */ /* 0x000fe20001800000 */
[----:B--2---:R-:W-:-:S04]  /*0430*/  FMUL R4, R4, R5 ;  /* 0x0000000504047220 */ /* 0x004fc80000400000 */
[----:B------:R-:W1:Y:S01]  /*0440*/  MUFU.RCP R7, R7 ;  /* 0x0000000700077308 */ /* 0x000e620000001000 */
[----:B---3--:R-:W-:-:S07]  /*0450*/  FMUL R5, R6, R9 ;  /* 0x0000000906057220 */ /* 0x008fce0000400000 */
[----:B------:R-:W2:Y:S01]  /*0460*/  MUFU.RCP R10, R10 ;  /* 0x0000000a000a7308 */ /* 0x000ea20000001000 */
[----:B-1----:R-:W-:Y:S01]  /*0470*/  FMUL R6, R7, R0 ;  /* 0x0000000007067220 */ /* 0x002fe20000400000 */
[----:B--2---:R-:W-:-:S05]  /*0480*/  FMUL R7, R10, R11 ;  /* 0x0000000b0a077220 */ /* 0x004fca0000400000 */
[----:B------:R-:W-:Y:S01]  /*0490*/  STG.E.128 desc[UR4][R2.64], R4 ;  /* 0x0000000402007986 */ /* 0x000fe2000c101d04 */
[----:B------:R-:W-:Y:S05]  /*04a0*/  EXIT ;  /* 0x000000000000794d */ /* 0x000fea0003800000 */
.L_x_0:
[----:B------:R-:W-:-:S00]  /*04b0*/  BRA `(.L_x_0) ;  /* 0xfffffffc00fc7947 */ /* 0x000fc0000383ffff */
[----:B------:R-:W-:-:S00]  /*04c0*/  NOP ;  /* 0x0000000000007918 */ /* 0x000fc00000000000 */
        /* <DEDUP_REMOVED lines=11> */
.L_x_1:


//--------------------- .nv.constant0.triton_poi_fused_convolution_sigmoid_4 --------------------------
	.section	.nv.constant0.triton_poi_fused_convolution_sigmoid_4,"a",@progbits
	.sectionflags	@""
	.align	4
.nv.constant0.triton_poi_fused_convolution_sigmoid_4:
	.zero		548
